	.headerflags	@"EF_CUDA_TEXMODE_UNIFIED EF_CUDA_64BIT_ADDRESS EF_CUDA_ACCELERATORS EF_CUDA_SM90 EF_CUDA_VIRTUAL_SM(EF_CUDA_SM90)"
	.elftype	@"ET_EXEC"


//--------------------- .nv.info                  --------------------------
	.section	.nv.info,"",@"SHT_CUDA_INFO"
	.align	4


	//----- nvinfo : EIATTR_REGCOUNT
	.align		4
        /*0000*/ 	.byte	0x04, 0x2f
        /*0002*/ 	.short	(.L_1 - .L_0)
	.align		4
.L_0:
        /*0004*/ 	.word	index@(triton_poi_fused_clone_4)
        /*0008*/ 	.word	0x00000020


	//----- nvinfo : EIATTR_MIN_STACK_SIZE
	.align		4
.L_1:
        /*000c*/ 	.byte	0x04, 0x12
        /*000e*/ 	.short	(.L_3 - .L_2)
	.align		4
.L_2:
        /*0010*/ 	.word	index@(triton_poi_fused_clone_4)
        /*0014*/ 	.word	0x00000000


	//----- nvinfo : EIATTR_FRAME_SIZE
	.align		4
.L_3:
        /*0018*/ 	.byte	0x04, 0x11
        /*001a*/ 	.short	(.L_5 - .L_4)
	.align		4
.L_4:
        /*001c*/ 	.word	index@(triton_poi_fused_clone_4)
        /*0020*/ 	.word	0x00000000


	//----- nvinfo : EIATTR_MIN_STACK_SIZE
	.align		4
.L_5:
        /*0024*/ 	.byte	0x04, 0x12
        /*0026*/ 	.short	(.L_7 - .L_6)
	.align		4
.L_6:
        /*0028*/ 	.word	index@(triton_poi_fused_clone_4)
        /*002c*/ 	.word	0x00000000
.L_7:


//--------------------- .nv.info.triton_poi_fused_clone_4 --------------------------
	.section	.nv.info.triton_poi_fused_clone_4,"",@"SHT_CUDA_INFO"
	.sectionflags	@""
	.align	4


	//----- nvinfo : EIATTR_CUDA_API_VERSION
	.align		4
        /*0000*/ 	.byte	0x04, 0x37
        /*0002*/ 	.short	(.L_9 - .L_8)
.L_8:
        /*0004*/ 	.word	0x0000007c


	//----- nvinfo : EIATTR_KPARAM_INFO
	.align		4
.L_9:
        /*0008*/ 	.byte	0x04, 0x17
        /*000a*/ 	.short	(.L_11 - .L_10)
.L_10:
        /*000c*/ 	.word	0x00000000
        /*0010*/ 	.short	0x0003
        /*0012*/ 	.short	0x0018
        /*0014*/ 	.byte	0x00, 0xf0, 0x11, 0x00


	//----- nvinfo : EIATTR_KPARAM_INFO
	.align		4
.L_11:
        /*0018*/ 	.byte	0x04, 0x17
        /*001a*/ 	.short	(.L_13 - .L_12)
.L_12:
        /*001c*/ 	.word	0x00000000
        /*0020*/ 	.short	0x0002
        /*0022*/ 	.short	0x0010
        /*0024*/ 	.byte	0x00, 0xf4, 0x21, 0x00


	//----- nvinfo : EIATTR_KPARAM_INFO
	.align		4
.L_13:
        /*0028*/ 	.byte	0x04, 0x17
        /*002a*/ 	.short	(.L_15 - .L_14)
.L_14:
        /*002c*/ 	.word	0x00000000
        /*0030*/ 	.short	0x0001
        /*0032*/ 	.short	0x0008
        /*0034*/ 	.byte	0x00, 0xf4, 0x21, 0x00


	//----- nvinfo : EIATTR_KPARAM_INFO
	.align		4
.L_15:
        /*0038*/ 	.byte	0x04, 0x17
        /*003a*/ 	.short	(.L_17 - .L_16)
.L_16:
        /*003c*/ 	.word	0x00000000
        /*0040*/ 	.short	0x0000
        /*0042*/ 	.short	0x0000
        /*0044*/ 	.byte	0x00, 0xf4, 0x21, 0x00


	//----- nvinfo : EIATTR_SPARSE_MMA_MASK
	.align		4
.L_17:
        /*0048*/ 	.byte	0x03, 0x50
        /*004a*/ 	.short	0x0000


	//----- nvinfo : EIATTR_MAXREG_COUNT
	.align		4
        /*004c*/ 	.byte	0x03, 0x1b
        /*004e*/ 	.short	0x00ff


	//----- nvinfo : EIATTR_EXIT_INSTR_OFFSETS
	.align		4
        /*0050*/ 	.byte	0x04, 0x1c
        /*0052*/ 	.short	(.L_19 - .L_18)


	//   ....[0]....
.L_18:
        /*0054*/ 	.word	0x00000a40


	//   ....[1]....
        /*0058*/ 	.word	0x00000a60


	//----- nvinfo : EIATTR_REQNTID
	.align		4
.L_19:
        /*005c*/ 	.byte	0x04, 0x10
        /*005e*/ 	.short	(.L_21 - .L_20)
.L_20:
        /*0060*/ 	.word	0x00000080
        /*0064*/ 	.word	0x00000001
        /*0068*/ 	.word	0x00000001


	//----- nvinfo : EIATTR_CBANK_PARAM_SIZE
	.align		4
.L_21:
        /*006c*/ 	.byte	0x03, 0x19
        /*006e*/ 	.short	0x001c


	//----- nvinfo : EIATTR_PARAM_CBANK
	.align		4
        /*0070*/ 	.byte	0x04, 0x0a
        /*0072*/ 	.short	(.L_23 - .L_22)
	.align		4
.L_22:
        /*0074*/ 	.word	index@(.nv.constant0.triton_poi_fused_clone_4)
        /*0078*/ 	.short	0x0210
        /*007a*/ 	.short	0x001c


	//----- nvinfo : EIATTR_SW_WAR
	.align		4
.L_23:
        /*007c*/ 	.byte	0x04, 0x36
        /*007e*/ 	.short	(.L_25 - .L_24)
.L_24:
        /*0080*/ 	.word	0x00000008
.L_25:


//--------------------- .nv.callgraph             --------------------------
	.section	.nv.callgraph,"",@"SHT_CUDA_CALLGRAPH"
	.align	4
	.sectionentsize	8
	.align		4
        /*0000*/ 	.word	0x00000000
	.align		4
        /*0004*/ 	.word	0xffffffff
	.align		4
        /*0008*/ 	.word	0x00000000
	.align		4
        /*000c*/ 	.word	0xfffffffe
	.align		4
        /*0010*/ 	.word	0x00000000
	.align		4
        /*0014*/ 	.word	0xfffffffd
	.align		4
        /*0018*/ 	.word	0x00000000
	.align		4
        /*001c*/ 	.word	0xfffffffc


//--------------------- .text.triton_poi_fused_clone_4 --------------------------
	.section	.text.triton_poi_fused_clone_4,"ax",@progbits
	.align	128
        .global         triton_poi_fused_clone_4
        .type           triton_poi_fused_clone_4,@function
        .size           triton_poi_fused_clone_4,(.L_x_1 - triton_poi_fused_clone_4)
        .other          triton_poi_fused_clone_4,@"STO_CUDA_ENTRY STV_DEFAULT"
triton_poi_fused_clone_4:
.text.triton_poi_fused_clone_4:
[----:B------:R-:W0:Y:S01]  /*0000*/  LDC R1, c[0x0][0x28] ;  /* 0x00000a00ff017b82 */ /* 0x000e220000000800 */
[----:B------:R-:W1:Y:S01]  /*0010*/  S2R R0, SR_TID.X ;  /* 0x0000000000007919 */ /* 0x000e620000002100 */
[----:B------:R-:W-:Y:S01]  /*0020*/  HFMA2.MMA R14, -RZ, RZ, 0, 0 ;  /* 0x00000000ff0e7435 */ /* 0x000fe200000001ff */
[----:B------:R-:W-:Y:S01]  /*0030*/  IMAD.MOV.U32 R6, RZ, RZ, RZ ;  /* 0x000000ffff067224 */ /* 0x000fe200078e00ff */
[----:B------:R-:W-:Y:S01]  /*0040*/  HFMA2.MMA R12, -RZ, RZ, 0, 0 ;  /* 0x00000000ff0c7435 */ /* 0x000fe200000001ff */
[----:B------:R-:W2:Y:S01]  /*0050*/  S2R R15, SR_CTAID.X ;  /* 0x00000000000f7919 */ /* 0x000ea20000002500 */
[----:B------:R-:W-:Y:S01]  /*0060*/  IMAD.MOV.U32 R18, RZ, RZ, RZ ;  /* 0x000000ffff127224 */ /* 0x000fe200078e00ff */
[----:B------:R-:W-:Y:S01]  /*0070*/  MOV R22, RZ ;  /* 0x000000ff00167202 */ /* 0x000fe20000000f00 */
[----:B------:R-:W-:Y:S01]  /*0080*/  HFMA2.MMA R20, -RZ, RZ, 0, 0 ;  /* 0x00000000ff147435 */ /* 0x000fe200000001ff */
[----:B------:R-:W-:Y:S01]  /*0090*/  MOV R10, RZ ;  /* 0x000000ff000a7202 */ /* 0x000fe20000000f00 */
[----:B------:R-:W-:Y:S01]  /*00a0*/  IMAD.MOV.U32 R8, RZ, RZ, RZ ;  /* 0x000000ffff087224 */ /* 0x000fe200078e00ff */
[----:B------:R-:W-:Y:S01]  /*00b0*/  ULDC.64 UR4, c[0x0][0x208] ;  /* 0x0000820000047ab9 */ /* 0x000fe20000000a00 */
[----:B-1----:R-:W-:-:S05]  /*00c0*/  IMAD.SHL.U32 R0, R0, 0x4, RZ ;  /* 0x0000000400007824 */ /* 0x002fca00078e00ff */
[----:B------:R-:W-:-:S05]  /*00d0*/  LOP3.LUT R0, R0, 0x1fc, RZ, 0xc0, !PT ;  /* 0x000001fc00007812 */ /* 0x000fca00078ec0ff */
[----:B--2---:R-:W-:-:S04]  /*00e0*/  IMAD R15, R15, 0x400, R0 ;  /* 0x000004000f0f7824 */ /* 0x004fc800078e0200 */
[C---:B------:R-:W-:Y:S01]  /*00f0*/  VIADD R7, R15.reuse, 0x2 ;  /* 0x000000020f077836 */ /* 0x040fe20000000000 */
[----:B------:R-:W-:Y:S01]  /*0100*/  IADD3 R13, R15, 0x200, RZ ;  /* 0x000002000f0d7810 */ /* 0x000fe20007ffe0ff */
[C---:B------:R-:W-:Y:S01]  /*0110*/  IMAD.HI R0, R15.reuse, 0x5397829d, RZ ;  /* 0x5397829d0f007827 */ /* 0x040fe200078e02ff */
[----:B------:R-:W-:Y:S02]  /*0120*/  IADD3 R23, R15, 0x1, RZ ;  /* 0x000000010f177810 */ /* 0x000fe40007ffe0ff */
[----:B------:R-:W-:Y:S01]  /*0130*/  IADD3 R11, R15, 0x202, RZ ;  /* 0x000002020f0b7810 */ /* 0x000fe20007ffe0ff */
[----:B------:R-:W-:Y:S01]  /*0140*/  IMAD.HI R17, R15, -0x6db6db6d, R14 ;  /* 0x924924930f117827 */ /* 0x000fe200078e020e */
[----:B------:R-:W-:Y:S02]  /*0150*/  SHF.R.U32.HI R3, RZ, 0x1f, R0 ;  /* 0x0000001fff037819 */ /* 0x000fe40000011600 */
[----:B------:R-:W-:Y:S01]  /*0160*/  ISETP.GE.AND P0, PT, R13, 0x18800, PT ;  /* 0x000188000d00780c */ /* 0x000fe20003f06270 */
[----:B------:R-:W-:Y:S01]  /*0170*/  VIADD R19, R15, 0x201 ;  /* 0x000002010f137836 */ /* 0x000fe20000000000 */
[----:B------:R-:W-:Y:S01]  /*0180*/  SHF.R.U32.HI R4, RZ, 0x1f, R17 ;  /* 0x0000001fff047819 */ /* 0x000fe20000011611 */
[----:B------:R-:W-:Y:S01]  /*0190*/  IMAD.HI R16, R7, -0x6db6db6d, R6 ;  /* 0x9249249307107827 */ /* 0x000fe200078e0206 */
[----:B------:R-:W-:-:S02]  /*01a0*/  LEA.HI.SX32 R0, R0, R3, 0x18 ;  /* 0x0000000300007211 */ /* 0x000fc400078fc2ff */
[----:B------:R-:W-:Y:S01]  /*01b0*/  LEA.HI.SX32 R17, R17, R4, 0x1c ;  /* 0x0000000411117211 */ /* 0x000fe200078fe2ff */
[----:B------:R-:W-:Y:S01]  /*01c0*/  IMAD.HI R6, R19, -0x6db6db6d, R18 ;  /* 0x9249249313067827 */ /* 0x000fe200078e0212 */
[----:B------:R-:W-:Y:S02]  /*01d0*/  SHF.R.U32.HI R4, RZ, 0x1f, R16 ;  /* 0x0000001fff047819 */ /* 0x000fe40000011610 */
[----:B------:R-:W-:Y:S01]  /*01e0*/  ISETP.GE.AND P1, PT, R15, 0x18800, PT ;  /* 0x000188000f00780c */ /* 0x000fe20003f26270 */
[----:B------:R-:W-:Y:S01]  /*01f0*/  IMAD.HI R18, R13, 0x5397829d, RZ ;  /* 0x5397829d0d127827 */ /* 0x000fe200078e02ff */
[----:B------:R-:W-:-:S03]  /*0200*/  LEA.HI.SX32 R4, R16, R4, 0x1c ;  /* 0x0000000410047211 */ /* 0x000fc600078fe2ff */
[----:B------:R-:W-:Y:S02]  /*0210*/  VIADD R9, R15, 0x203 ;  /* 0x000002030f097836 */ /* 0x000fe40000000000 */
[----:B------:R-:W-:-:S04]  /*0220*/  IMAD.HI R22, R23, -0x6db6db6d, R22 ;  /* 0x9249249317167827 */ /* 0x000fc800078e0216 */
[----:B------:R-:W-:Y:S01]  /*0230*/  IMAD.HI R3, R13, -0x6db6db6d, R12 ;  /* 0x924924930d037827 */ /* 0x000fe200078e020c */
[----:B------:R-:W-:-:S03]  /*0240*/  SHF.R.U32.HI R12, RZ, 0x1f, R18 ;  /* 0x0000001fff0c7819 */ /* 0x000fc60000011612 */
[----:B------:R-:W-:Y:S01]  /*0250*/  VIADD R21, R15, 0x3 ;  /* 0x000000030f157836 */ /* 0x000fe20000000000 */
[----:B------:R-:W-:Y:S01]  /*0260*/  LEA.HI.SX32 R12, R18, R12, 0x18 ;  /* 0x0000000c120c7211 */ /* 0x000fe200078fc2ff */
[----:B------:R-:W-:Y:S01]  /*0270*/  IMAD.HI R5, R11, -0x6db6db6d, R10 ;  /* 0x924924930b057827 */ /* 0x000fe200078e020a */
[----:B------:R-:W-:-:S03]  /*0280*/  SHF.R.U32.HI R10, RZ, 0x1f, R22 ;  /* 0x0000001fff0a7819 */ /* 0x000fc60000011616 */
[----:B------:R-:W-:Y:S01]  /*0290*/  IMAD.HI R2, R9, -0x6db6db6d, R8 ;  /* 0x9249249309027827 */ /* 0x000fe200078e0208 */
[----:B------:R-:W-:Y:S02]  /*02a0*/  SHF.R.U32.HI R16, RZ, 0x1f, R5 ;  /* 0x0000001fff107819 */ /* 0x000fe40000011605 */
[----:B------:R-:W-:Y:S01]  /*02b0*/  LEA.HI.SX32 R10, R22, R10, 0x1c ;  /* 0x0000000a160a7211 */ /* 0x000fe200078fe2ff */
[----:B------:R-:W-:Y:S01]  /*02c0*/  IMAD.HI R14, R21, -0x6db6db6d, R20 ;  /* 0x92492493150e7827 */ /* 0x000fe200078e0214 */
[----:B------:R-:W-:Y:S02]  /*02d0*/  SHF.R.U32.HI R18, RZ, 0x1f, R2 ;  /* 0x0000001fff127819 */ /* 0x000fe40000011602 */
[----:B------:R-:W-:Y:S01]  /*02e0*/  LEA.HI.SX32 R5, R5, R16, 0x1c ;  /* 0x0000001005057211 */ /* 0x000fe200078fe2ff */
[----:B------:R-:W-:Y:S01]  /*02f0*/  IMAD R10, R10, -0x1c, R23 ;  /* 0xffffffe40a0a7824 */ /* 0x000fe200078e0217 */
[----:B------:R-:W-:Y:S02]  /*0300*/  SHF.R.U32.HI R8, RZ, 0x1f, R14 ;  /* 0x0000001fff087819 */ /* 0x000fe4000001160e */
[----:B------:R-:W-:Y:S01]  /*0310*/  LEA.HI.SX32 R18, R2, R18, 0x1c ;  /* 0x0000001202127211 */ /* 0x000fe200078fe2ff */
[----:B------:R-:W-:Y:S01]  /*0320*/  IMAD R5, R5, -0x1c, R11 ;  /* 0xffffffe405057824 */ /* 0x000fe200078e020b */
[----:B------:R-:W-:-:S02]  /*0330*/  LEA.HI R2, R0, R0, RZ, 0x5 ;  /* 0x0000000000027211 */ /* 0x000fc400078f28ff */
[----:B------:R-:W-:Y:S01]  /*0340*/  MOV R16, RZ ;  /* 0x000000ff00107202 */ /* 0x000fe20000000f00 */
[----:B------:R-:W-:Y:S01]  /*0350*/  IMAD R18, R18, -0x1c, R9 ;  /* 0xffffffe412127824 */ /* 0x000fe200078e0209 */
[----:B------:R-:W-:Y:S02]  /*0360*/  LEA.HI.SX32 R8, R14, R8, 0x1c ;  /* 0x000000080e087211 */ /* 0x000fe400078fe2ff */
[----:B------:R-:W-:Y:S02]  /*0370*/  SHF.R.U32.HI R14, RZ, 0x1f, R6 ;  /* 0x0000001fff0e7819 */ /* 0x000fe40000011606 */
[----:B------:R-:W-:Y:S01]  /*0380*/  LOP3.LUT R23, R2, 0xffffffe0, RZ, 0xc0, !PT ;  /* 0xffffffe002177812 */ /* 0x000fe200078ec0ff */
[----:B------:R-:W-:Y:S01]  /*0390*/  IMAD.HI R2, R17, -0x6db6db6d, R16 ;  /* 0x9249249311027827 */ /* 0x000fe200078e0210 */
[----:B------:R-:W-:Y:S02]  /*03a0*/  LEA.HI.SX32 R14, R6, R14, 0x1c ;  /* 0x0000000e060e7211 */ /* 0x000fe400078fe2ff */
[----:B------:R-:W-:Y:S01]  /*03b0*/  LEA.HI R16, R12, R12, RZ, 0x5 ;  /* 0x0000000c0c107211 */ /* 0x000fe200078f28ff */
[----:B------:R-:W-:Y:S01]  /*03c0*/  IMAD R6, R4, -0x1c, R7 ;  /* 0xffffffe404067824 */ /* 0x000fe200078e0207 */
[----:B------:R-:W-:Y:S01]  /*03d0*/  SHF.R.U32.HI R20, RZ, 0x1f, R3 ;  /* 0x0000001fff147819 */ /* 0x000fe20000011603 */
[----:B------:R-:W-:Y:S01]  /*03e0*/  IMAD.MOV.U32 R7, RZ, RZ, 0x1f ;  /* 0x0000001fff077424 */ /* 0x000fe200078e00ff */
[----:B------:R-:W-:Y:S01]  /*03f0*/  SHF.R.U32.HI R9, RZ, 0x1f, R2 ;  /* 0x0000001fff097819 */ /* 0x000fe20000011602 */
[----:B------:R-:W-:Y:S01]  /*0400*/  IMAD R8, R8, -0x1c, R21 ;  /* 0xffffffe408087824 */ /* 0x000fe200078e0215 */
[----:B------:R-:W-:Y:S01]  /*0410*/  LOP3.LUT R11, R16, 0xffffffe0, RZ, 0xc0, !PT ;  /* 0xffffffe0100b7812 */ /* 0x000fe200078ec0ff */
[C---:B------:R-:W-:Y:S01]  /*0420*/  IMAD.IADD R4, R0.reuse, 0x1, -R23 ;  /* 0x0000000100047824 */ /* 0x040fe200078e0a17 */
[----:B------:R-:W-:Y:S01]  /*0430*/  LEA.HI.SX32 R3, R3, R20, 0x1c ;  /* 0x0000001403037211 */ /* 0x000fe200078fe2ff */
[----:B------:R-:W-:Y:S01]  /*0440*/  IMAD R21, R0, 0x384, R7 ;  /* 0x0000038400157824 */ /* 0x000fe200078e0207 */
[----:B------:R-:W-:Y:S01]  /*0450*/  LEA.HI.SX32 R16, R2, R9, 0x1c ;  /* 0x0000000902107211 */ /* 0x000fe200078fe2ff */
[----:B------:R-:W-:Y:S01]  /*0460*/  IMAD R0, R17, -0x1c, R15 ;  /* 0xffffffe411007824 */ /* 0x000fe200078e020f */
[----:B------:R-:W-:Y:S01]  /*0470*/  IADD3 R11, R12, -R11, RZ ;  /* 0x8000000b0c0b7210 */ /* 0x000fe20007ffe0ff */
[----:B------:R-:W-:Y:S01]  /*0480*/  IMAD.MOV.U32 R2, RZ, RZ, RZ ;  /* 0x000000ffff027224 */ /* 0x000fe200078e00ff */
[----:B------:R-:W-:Y:S01]  /*0490*/  IADD3 R6, R6, R21, RZ ;  /* 0x0000001506067210 */ /* 0x000fe20007ffe0ff */
[----:B------:R-:W-:Y:S01]  /*04a0*/  IMAD.IADD R10, R10, 0x1, R21 ;  /* 0x000000010a0a7824 */ /* 0x000fe200078e0215 */
[----:B------:R-:W-:Y:S01]  /*04b0*/  IADD3 R0, R21, R0, RZ ;  /* 0x0000000015007210 */ /* 0x000fe20007ffe0ff */
[----:B------:R-:W-:-:S04]  /*04c0*/  IMAD.HI R2, R3, -0x6db6db6d, R2 ;  /* 0x9249249303027827 */ /* 0x000fc800078e0202 */
[----:B------:R-:W-:Y:S01]  /*04d0*/  IMAD.IADD R21, R8, 0x1, R21 ;  /* 0x0000000108157824 */ /* 0x000fe200078e0215 */
[----:B------:R-:W-:Y:S01]  /*04e0*/  SHF.R.U32.HI R23, RZ, 0x1f, R2 ;  /* 0x0000001fff177819 */ /* 0x000fe20000011602 */
[----:B------:R-:W-:Y:S01]  /*04f0*/  IMAD R7, R12, 0x384, R7 ;  /* 0x000003840c077824 */ /* 0x000fe200078e0207 */
[----:B------:R-:W1:Y:S01]  /*0500*/  LDC.64 R8, c[0x0][0x210] ;  /* 0x00008400ff087b82 */ /* 0x000e620000000a00 */
[----:B------:R-:W-:Y:S01]  /*0510*/  IMAD R14, R14, -0x1c, R19 ;  /* 0xffffffe40e0e7824 */ /* 0x000fe200078e0213 */
[----:B------:R-:W-:Y:S01]  /*0520*/  LEA.HI.SX32 R2, R2, R23, 0x1c ;  /* 0x0000001702027211 */ /* 0x000fe200078fe2ff */
[----:B------:R-:W-:Y:S02]  /*0530*/  IMAD R12, R3, -0x1c, R13 ;  /* 0xffffffe4030c7824 */ /* 0x000fe400078e020d */
[----:B------:R-:W-:Y:S01]  /*0540*/  IMAD R19, R16, -0x1c, R17 ;  /* 0xffffffe410137824 */ /* 0x000fe200078e0211 */
[----:B------:R-:W-:Y:S01]  /*0550*/  IADD3 R27, R14, R7, RZ ;  /* 0x000000070e1b7210 */ /* 0x000fe20007ffe0ff */
[--C-:B------:R-:W-:Y:S01]  /*0560*/  IMAD.IADD R17, R5, 0x1, R7.reuse ;  /* 0x0000000105117824 */ /* 0x100fe200078e0207 */
[----:B------:R-:W-:Y:S01]  /*0570*/  IADD3 R25, R7, R12, RZ ;  /* 0x0000000c07197210 */ /* 0x000fe20007ffe0ff */
[----:B------:R-:W-:-:S02]  /*0580*/  IMAD.IADD R13, R18, 0x1, R7 ;  /* 0x00000001120d7824 */ /* 0x000fc400078e0207 */
[C---:B------:R-:W-:Y:S01]  /*0590*/  IMAD R20, R19.reuse, 0x1e, R0 ;  /* 0x0000001e13147824 */ /* 0x040fe200078e0200 */
[----:B------:R-:W-:Y:S01]  /*05a0*/  HFMA2.MMA R0, -RZ, RZ, 0, 0 ;  /* 0x00000000ff007435 */ /* 0x000fe200000001ff */
[C---:B------:R-:W-:Y:S02]  /*05b0*/  IMAD R23, R19.reuse, 0x1e, R10 ;  /* 0x0000001e13177824 */ /* 0x040fe400078e020a */
[C---:B------:R-:W-:Y:S02]  /*05c0*/  IMAD R29, R19.reuse, 0x1e, R6 ;  /* 0x0000001e131d7824 */ /* 0x040fe400078e0206 */
[----:B------:R-:W-:Y:S02]  /*05d0*/  IMAD R7, R19, 0x1e, R21 ;  /* 0x0000001e13077824 */ /* 0x000fe400078e0215 */
[----:B------:R-:W2:Y:S01]  /*05e0*/  LDC.64 R18, c[0x0][0x218] ;  /* 0x00008600ff127b82 */ /* 0x000ea20000000a00 */
[----:B------:R-:W-:Y:S01]  /*05f0*/  IMAD R10, R2, -0x1c, R3 ;  /* 0xffffffe4020a7824 */ /* 0x000fe200078e0203 */
[----:B------:R-:W-:Y:S01]  /*0600*/  CS2R R2, SRZ ;  /* 0x0000000000027805 */ /* 0x000fe2000001ff00 */
[----:B------:R-:W-:-:S02]  /*0610*/  IMAD.MOV.U32 R5, RZ, RZ, RZ ;  /* 0x000000ffff057224 */ /* 0x000fc400078e00ff */
[----:B-1----:R-:W-:-:S04]  /*0620*/  IMAD.WIDE R6, R7, 0x4, R8 ;  /* 0x0000000407067825 */ /* 0x002fc800078e0208 */
[C---:B------:R-:W-:Y:S01]  /*0630*/  IMAD R25, R10.reuse, 0x1e, R25 ;  /* 0x0000001e0a197824 */ /* 0x040fe200078e0219 */
[----:B------:R1:W3:Y:S01]  /*0640*/  @!P1 LDG.E R5, desc[UR4][R6.64] ;  /* 0x0000000406059981 */ /* 0x0002e2000c1e1900 */
[C---:B------:R-:W-:Y:S02]  /*0650*/  IMAD R27, R10.reuse, 0x1e, R27 ;  /* 0x0000001e0a1b7824 */ /* 0x040fe400078e021b */
[C---:B------:R-:W-:Y:S02]  /*0660*/  IMAD R17, R10.reuse, 0x1e, R17 ;  /* 0x0000001e0a117824 */ /* 0x040fe400078e0211 */
[----:B------:R-:W-:Y:S02]  /*0670*/  IMAD R13, R10, 0x1e, R13 ;  /* 0x0000001e0a0d7824 */ /* 0x000fe400078e020d */
[----:B------:R-:W-:-:S04]  /*0680*/  IMAD.WIDE R20, R20, 0x4, R8 ;  /* 0x0000000414147825 */ /* 0x000fc800078e0208 */
[--C-:B------:R-:W-:Y:S01]  /*0690*/  IMAD.WIDE R22, R23, 0x4, R8.reuse ;  /* 0x0000000417167825 */ /* 0x100fe200078e0208 */
[----:B------:R4:W5:Y:S03]  /*06a0*/  @!P1 LDG.E R2, desc[UR4][R20.64] ;  /* 0x0000000414029981 */ /* 0x000966000c1e1900 */
[--C-:B------:R-:W-:Y:S01]  /*06b0*/  IMAD.WIDE R28, R29, 0x4, R8.reuse ;  /* 0x000000041d1c7825 */ /* 0x100fe200078e0208 */
[----:B------:R2:W3:Y:S03]  /*06c0*/  @!P1 LDG.E R3, desc[UR4][R22.64] ;  /* 0x0000000416039981 */ /* 0x0004e6000c1e1900 */
[--C-:B------:R-:W-:Y:S01]  /*06d0*/  IMAD.WIDE R24, R25, 0x4, R8.reuse ;  /* 0x0000000419187825 */ /* 0x100fe200078e0208 */
[----:B------:R-:W3:Y:S03]  /*06e0*/  @!P1 LDG.E R0, desc[UR4][R28.64] ;  /* 0x000000041c009981 */ /* 0x000ee6000c1e1900 */
[----:B-1----:R-:W-:-:S04]  /*06f0*/  IMAD.WIDE R6, R27, 0x4, R8 ;  /* 0x000000041b067825 */ /* 0x002fc800078e0208 */
[----:B------:R-:W-:-:S04]  /*0700*/  IMAD.WIDE R16, R17, 0x4, R8 ;  /* 0x0000000411107825 */ /* 0x000fc800078e0208 */
[----:B------:R-:W-:Y:S01]  /*0710*/  IMAD.WIDE R12, R13, 0x4, R8 ;  /* 0x000000040d0c7825 */ /* 0x000fe200078e0208 */
[----:B------:R-:W-:Y:S01]  /*0720*/  HFMA2.MMA R9, -RZ, RZ, 0, 0 ;  /* 0x00000000ff097435 */ /* 0x000fe200000001ff */
[----:B----4-:R-:W-:Y:S02]  /*0730*/  CS2R R20, SRZ ;  /* 0x0000000000147805 */ /* 0x010fe4000001ff00 */
[----:B--2---:R-:W-:Y:S01]  /*0740*/  IMAD.WIDE R26, R4, 0x4, R18 ;  /* 0x00000004041a7825 */ /* 0x004fe200078e0212 */
[----:B0-----:R-:W-:-:S03]  /*0750*/  CS2R R22, SRZ ;  /* 0x0000000000167805 */ /* 0x001fc6000001ff00 */
[----:B------:R-:W-:Y:S01]  /*0760*/  IMAD.WIDE R18, R11, 0x4, R18 ;  /* 0x000000040b127825 */ /* 0x000fe200078e0212 */
[----:B------:R-:W-:Y:S01]  /*0770*/  MOV R11, RZ ;  /* 0x000000ff000b7202 */ /* 0x000fe20000000f00 */
[----:B------:R-:W-:Y:S01]  /*0780*/  HFMA2.MMA R8, -RZ, RZ, 0, 0 ;  /* 0x00000000ff087435 */ /* 0x000fe200000001ff */
[----:B------:R-:W3:Y:S01]  /*0790*/  @!P1 LDG.E.EL R20, desc[UR4][R26.64] ;  /* 0x000000041a149981 */ /* 0x000ee2000c2e1900 */
[----:B------:R-:W-:Y:S01]  /*07a0*/  IMAD.MOV.U32 R14, RZ, RZ, RZ ;  /* 0x000000ffff0e7224 */ /* 0x000fe200078e00ff */
[----:B------:R-:W-:Y:S02]  /*07b0*/  MOV R4, RZ ;  /* 0x000000ff00047202 */ /* 0x000fe40000000f00 */
[----:B------:R-:W5:Y:S01]  /*07c0*/  @!P1 LDG.E.EL R11, desc[UR4][R26.64] ;  /* 0x000000041a0b9981 */ /* 0x000f62000c2e1900 */
[----:B------:R-:W-:-:S03]  /*07d0*/  IMAD.MOV.U32 R10, RZ, RZ, RZ ;  /* 0x000000ffff0a7224 */ /* 0x000fc600078e00ff */
[----:B------:R-:W2:Y:S04]  /*07e0*/  @!P1 LDG.E.EL R21, desc[UR4][R26.64] ;  /* 0x000000041a159981 */ /* 0x000ea8000c2e1900 */
[----:B------:R-:W4:Y:S04]  /*07f0*/  @!P1 LDG.E.EL R22, desc[UR4][R26.64] ;  /* 0x000000041a169981 */ /* 0x000f28000c2e1900 */
[----:B------:R0:W4:Y:S04]  /*0800*/  @!P0 LDG.E R9, desc[UR4][R6.64] ;  /* 0x0000000406098981 */ /* 0x000128000c1e1900 */
[----:B------:R-:W4:Y:S04]  /*0810*/  @!P0 LDG.E R14, desc[UR4][R24.64] ;  /* 0x00000004180e8981 */ /* 0x000f28000c1e1900 */
[----:B------:R-:W4:Y:S01]  /*0820*/  @!P0 LDG.E.EL R23, desc[UR4][R18.64] ;  /* 0x0000000412178981 */ /* 0x000f22000c2e1900 */
[----:B0-----:R-:W-:-:S03]  /*0830*/  CS2R R6, SRZ ;  /* 0x0000000000067805 */ /* 0x001fc6000001ff00 */
[----:B------:R-:W4:Y:S04]  /*0840*/  @!P0 LDG.E.EL R10, desc[UR4][R18.64] ;  /* 0x00000004120a8981 */ /* 0x000f28000c2e1900 */
[----:B------:R0:W4:Y:S04]  /*0850*/  @!P0 LDG.E R4, desc[UR4][R16.64] ;  /* 0x0000000410048981 */ /* 0x000128000c1e1900 */
[----:B------:R-:W4:Y:S04]  /*0860*/  @!P0 LDG.E.EL R6, desc[UR4][R18.64] ;  /* 0x0000000412068981 */ /* 0x000f28000c2e1900 */
[----:B------:R1:W4:Y:S01]  /*0870*/  @!P0 LDG.E R7, desc[UR4][R12.64] ;  /* 0x000000040c078981 */ /* 0x000322000c1e1900 */
[----:B0-----:R-:W0:Y:S03]  /*0880*/  LDC.64 R16, c[0x0][0x220] ;  /* 0x00008800ff107b82 */ /* 0x001e260000000a00 */
[----:B------:R-:W4:Y:S01]  /*0890*/  @!P0 LDG.E.EL R8, desc[UR4][R18.64] ;  /* 0x0000000412088981 */ /* 0x000f22000c2e1900 */
[----:B0-----:R-:W-:Y:S01]  /*08a0*/  IMAD.WIDE R16, R15, 0x4, R16 ;  /* 0x000000040f107825 */ /* 0x001fe200078e0210 */
[----:B---3--:R-:W-:-:S03]  /*08b0*/  FSETP.GEU.AND P2, PT, R3, -R20, PT ;  /* 0x800000140300720b */ /* 0x008fc60003f4e000 */
[----:B------:R-:W-:Y:S01]  /*08c0*/  FADD R3, R20, R3 ;  /* 0x0000000314037221 */ /* 0x000fe20000000000 */
[----:B-----5:R-:W-:Y:S01]  /*08d0*/  FSETP.GEU.AND P6, PT, R2, -R11, PT ;  /* 0x8000000b0200720b */ /* 0x020fe20003fce000 */
[----:B------:R-:W-:Y:S01]  /*08e0*/  FADD R2, R11, R2 ;  /* 0x000000020b027221 */ /* 0x000fe20000000000 */
[----:B--2---:R-:W-:Y:S01]  /*08f0*/  FSETP.GEU.AND P3, PT, R0, -R21, PT ;  /* 0x800000150000720b */ /* 0x004fe20003f6e000 */
[----:B------:R-:W-:Y:S01]  /*0900*/  FADD R0, R21, R0 ;  /* 0x0000000015007221 */ /* 0x000fe20000000000 */
[----:B----4-:R-:W-:Y:S01]  /*0910*/  FSETP.GEU.AND P4, PT, R5, -R22, PT ;  /* 0x800000160500720b */ /* 0x010fe20003f8e000 */
[----:B------:R-:W-:Y:S01]  /*0920*/  FADD R5, R22, R5 ;  /* 0x0000000516057221 */ /* 0x000fe20000000000 */
[----:B-1----:R-:W-:Y:S02]  /*0930*/  SEL R12, R2, RZ, P6 ;  /* 0x000000ff020c7207 */ /* 0x002fe40003000000 */
[----:B------:R-:W-:Y:S02]  /*0940*/  SEL R13, R3, RZ, P2 ;  /* 0x000000ff030d7207 */ /* 0x000fe40001000000 */
[----:B------:R-:W-:-:S02]  /*0950*/  SEL R15, R5, RZ, P4 ;  /* 0x000000ff050f7207 */ /* 0x000fc40002000000 */
[----:B------:R-:W-:Y:S01]  /*0960*/  FSETP.GEU.AND P5, PT, R14, -R23, PT ;  /* 0x800000170e00720b */ /* 0x000fe20003fae000 */
[----:B------:R-:W-:Y:S01]  /*0970*/  FADD R23, R23, R14 ;  /* 0x0000000e17177221 */ /* 0x000fe20000000000 */
[----:B------:R-:W-:Y:S02]  /*0980*/  SEL R14, R0, RZ, P3 ;  /* 0x000000ff000e7207 */ /* 0x000fe40001800000 */
[----:B------:R-:W-:Y:S01]  /*0990*/  FSETP.GEU.AND P6, PT, R9, -R10, PT ;  /* 0x8000000a0900720b */ /* 0x000fe20003fce000 */
[----:B------:R-:W-:Y:S02]  /*09a0*/  FADD R9, R10, R9 ;  /* 0x000000090a097221 */ /* 0x000fe40000000000 */
[----:B------:R0:W-:Y:S01]  /*09b0*/  @!P1 STG.E.128 desc[UR4][R16.64], R12 ;  /* 0x0000000c10009986 */ /* 0x0001e2000c101d04 */
[----:B------:R-:W-:Y:S01]  /*09c0*/  FSETP.GEU.AND P3, PT, R4, -R6, PT ;  /* 0x800000060400720b */ /* 0x000fe20003f6e000 */
[----:B------:R-:W-:Y:S01]  /*09d0*/  FADD R4, R6, R4 ;  /* 0x0000000406047221 */ /* 0x000fe20000000000 */
[----:B------:R-:W-:-:S02]  /*09e0*/  SEL R9, R9, RZ, P6 ;  /* 0x000000ff09097207 */ /* 0x000fc40003000000 */
[----:B------:R-:W-:Y:S01]  /*09f0*/  FSETP.GEU.AND P2, PT, R7, -R8, PT ;  /* 0x800000080700720b */ /* 0x000fe20003f4e000 */
[----:B------:R-:W-:Y:S01]  /*0a00*/  FADD R7, R8, R7 ;  /* 0x0000000708077221 */ /* 0x000fe20000000000 */
[----:B------:R-:W-:Y:S02]  /*0a10*/  SEL R8, R23, RZ, P5 ;  /* 0x000000ff17087207 */ /* 0x000fe40002800000 */
[----:B------:R-:W-:Y:S02]  /*0a20*/  SEL R10, R4, RZ, P3 ;  /* 0x000000ff040a7207 */ /* 0x000fe40001800000 */
[----:B------:R-:W-:Y:S01]  /*0a30*/  SEL R11, R7, RZ, P2 ;  /* 0x000000ff070b7207 */ /* 0x000fe20001000000 */
[----:B0-----:R-:W-:Y:S06]  /*0a40*/  @P0 EXIT ;  /* 0x000000000000094d */ /* 0x001fec0003800000 */
[----:B------:R-:W-:Y:S01]  /*0a50*/  STG.E.128 desc[UR4][R16.64+0x800], R8 ;  /* 0x0008000810007986 */ /* 0x000fe2000c101d04 */
[----:B------:R-:W-:Y:S05]  /*0a60*/  EXIT ;  /* 0x000000000000794d */ /* 0x000fea0003800000 */
.L_x_0:
[----:B------:R-:W-:-:S00]  /*0a70*/  BRA `(.L_x_0) ;  /* 0xfffffffc00fc7947 */ /* 0x000fc0000383ffff */
[----:B------:R-:W-:-:S00]  /*0a80*/  NOP ;  /* 0x0000000000007918 */ /* 0x000fc00000000000 */
[----:B------:R-:W-:-:S00]  /*0a90*/  NOP ;  /* 0x0000000000007918 */ /* 0x000fc00000000000 */
[----:B------:R-:W-:-:S00]  /*0aa0*/  NOP ;  /* 0x0000000000007918 */ /* 0x000fc00000000000 */
[----:B------:R-:W-:-:S00]  /*0ab0*/  NOP ;  /* 0x0000000000007918 */ /* 0x000fc00000000000 */
[----:B------:R-:W-:-:S00]  /*0ac0*/  NOP ;  /* 0x0000000000007918 */ /* 0x000fc00000000000 */
[----:B------:R-:W-:-:S00]  /*0ad0*/  NOP ;  /* 0x0000000000007918 */ /* 0x000fc00000000000 */
[----:B------:R-:W-:-:S00]  /*0ae0*/  NOP ;  /* 0x0000000000007918 */ /* 0x000fc00000000000 */
[----:B------:R-:W-:-:S00]  /*0af0*/  NOP ;  /* 0x0000000000007918 */ /* 0x000fc00000000000 */
.L_x_1:


//--------------------- .nv.constant0.triton_poi_fused_clone_4 --------------------------
	.section	.nv.constant0.triton_poi_fused_clone_4,"a",@progbits
	.sectionflags	@""
	.align	4
.nv.constant0.triton_poi_fused_clone_4:
	.zero		556
